//
// Generated by NVIDIA NVVM Compiler
//
// Compiler Build ID: CL-36424714
// Cuda compilation tools, release 13.0, V13.0.88
// Based on NVVM 20.0.0
//

.version 9.0
.target sm_100
.address_size 64

	// .globl	_Z23break_recovergence_testv
// _ZZ23break_recovergence_testvE10shared_var has been demoted

.visible .entry _Z23break_recovergence_testv()
{
	.reg .pred 	%p<3>;
	.reg .b32 	%r<6>;
	// demoted variable
	.shared .align 4 .u32 _ZZ23break_recovergence_testvE10shared_var;
	mov.u32 	%r1, %tid.x;
	setp.ne.s32 	%p1, %r1, 0;
	@%p1 bra 	$L__BB0_2;
	mov.b32 	%r2, 0;
	st.volatile.shared.u32 	[_ZZ23break_recovergence_testvE10shared_var], %r2;
$L__BB0_2:
	ld.volatile.shared.u32 	%r3, [_ZZ23break_recovergence_testvE10shared_var];
	setp.ne.s32 	%p2, %r3, %r1;
	@%p2 bra 	$L__BB0_2;
	ld.volatile.shared.u32 	%r4, [_ZZ23break_recovergence_testvE10shared_var];
	add.s32 	%r5, %r4, 1;
	st.volatile.shared.u32 	[_ZZ23break_recovergence_testvE10shared_var], %r5;
	ret;

}


// ===== COMPILED SASS (sm_100) =====

	.target	sm_100

	.elftype	@"ET_EXEC"


//--------------------- .note.nv.tkinfo           --------------------------
	.section	.note.nv.tkinfo,"",@"SHT_NOTE"
	.sectionflags	@"SHF_NOTE_NV_TKINFO"
	.tkinfo
        /*0018*/ 	.word	0x00000002
        /*0030*/ 	.string	""
        /*0030*/ 	.string	"ptxas"
        /*0030*/ 	.string	"Cuda compilation tools, release 13.0, V13.0.88"
        /*0030*/ 	.string	"Build cuda_13.0.r13.0/compiler.36424714_0"
        /*0030*/ 	.string	"-arch sm_100 -m 64 "



//--------------------- .note.nv.cuinfo           --------------------------
	.section	.note.nv.cuinfo,"",@"SHT_NOTE"
	.sectionflags	@"SHF_NOTE_NV_CUINFO"
        /*0018*/ 	.short	0x0002
        /*001a*/ 	.short	0x0064
        /*001c*/ 	.short	0x0082
	.zero		2


//--------------------- .nv.info                  --------------------------
	.section	.nv.info,"",@"SHT_CUDA_INFO"
	.align	4


	//----- nvinfo : EIATTR_REGCOUNT
	.align		4
        /*0000*/ 	.byte	0x04, 0x2f
        /*0002*/ 	.short	(.L_1 - .L_0)
	.align		4
.L_0:
        /*0004*/ 	.word	index@(_Z23break_recovergence_testv)
        /*0008*/ 	.word	0x00000006


	//----- nvinfo : EIATTR_FRAME_SIZE
	.align		4
.L_1:
        /*000c*/ 	.byte	0x04, 0x11
        /*000e*/ 	.short	(.L_3 - .L_2)
	.align		4
.L_2:
        /*0010*/ 	.word	index@(_Z23break_recovergence_testv)
        /*0014*/ 	.word	0x00000000


	//----- nvinfo : EIATTR_MIN_STACK_SIZE
	.align		4
.L_3:
        /*0018*/ 	.byte	0x04, 0x12
        /*001a*/ 	.short	(.L_5 - .L_4)
	.align		4
.L_4:
        /*001c*/ 	.word	index@(_Z23break_recovergence_testv)
        /*0020*/ 	.word	0x00000000
.L_5:


//--------------------- .nv.compat                --------------------------
	.section	.nv.compat,"",@"SHT_CUDA_COMPAT_INFO"
	.align	4
        /*0000*/ 	.byte	0x02, 0x09, 0x00, 0x00, 0x02, 0x02, 0x01, 0x00, 0x02, 0x05, 0x05, 0x00, 0x03, 0x07, 0x01, 0x01
        /*0010*/ 	.byte	0x02, 0x03, 0x00, 0x00, 0x02, 0x06, 0x01, 0x00, 0x04, 0x0b, 0x08, 0x00, 0x09, 0x00, 0x00, 0x00
        /*0020*/ 	.byte	0x00, 0x00, 0x00, 0x00


//--------------------- .nv.info._Z23break_recovergence_testv --------------------------
	.section	.nv.info._Z23break_recovergence_testv,"",@"SHT_CUDA_INFO"
	.sectionflags	@""
	.align	4


	//----- nvinfo : EIATTR_CUDA_API_VERSION
	.align		4
        /*0000*/ 	.byte	0x04, 0x37
        /*0002*/ 	.short	(.L_7 - .L_6)
.L_6:
        /*0004*/ 	.word	0x00000082


	//----- nvinfo : EIATTR_SPARSE_MMA_MASK
	.align		4
.L_7:
        /*0008*/ 	.byte	0x03, 0x50
        /*000a*/ 	.short	0x0000


	//----- nvinfo : EIATTR_MAXREG_COUNT
	.align		4
        /*000c*/ 	.byte	0x03, 0x1b
        /*000e*/ 	.short	0x00ff


	//----- nvinfo : EIATTR_MERCURY_ISA_VERSION
	.align		4
        /*0010*/ 	.byte	0x03, 0x5f
        /*0012*/ 	.short	0x0101


	//----- nvinfo : EIATTR_VRC_CTA_INIT_COUNT
	.align		4
        /*0014*/ 	.byte	0x02, 0x4a
	.zero		1
	.zero		1


	//----- nvinfo : EIATTR_EXIT_INSTR_OFFSETS
	.align		4
        /*0018*/ 	.byte	0x04, 0x1c
        /*001a*/ 	.short	(.L_9 - .L_8)


	//   ....[0]....
.L_8:
        /*001c*/ 	.word	0x00000100


	//----- nvinfo : EIATTR_CRS_STACK_SIZE
	.align		4
.L_9:
        /*0020*/ 	.byte	0x04, 0x1e
        /*0022*/ 	.short	(.L_11 - .L_10)
.L_10:
        /*0024*/ 	.word	0x00000000


	//----- nvinfo : EIATTR_SW_WAR
	.align		4
.L_11:
        /*0028*/ 	.byte	0x04, 0x36
        /*002a*/ 	.short	(.L_13 - .L_12)
.L_12:
        /*002c*/ 	.word	0x00000008
.L_13:


//--------------------- .nv.callgraph             --------------------------
	.section	.nv.callgraph,"",@"SHT_CUDA_CALLGRAPH"
	.align	4
	.sectionentsize	8
	.align		4
        /*0000*/ 	.word	0x00000000
	.align		4
        /*0004*/ 	.word	0xffffffff
	.align		4
        /*0008*/ 	.word	0x00000000
	.align		4
        /*000c*/ 	.word	0xfffffffe
	.align		4
        /*0010*/ 	.word	0x00000000
	.align		4
        /*0014*/ 	.word	0xfffffffd
	.align		4
        /*0018*/ 	.word	0x00000000
	.align		4
        /*001c*/ 	.word	0xfffffffc


//--------------------- .text._Z23break_recovergence_testv --------------------------
	.section	.text._Z23break_recovergence_testv,"ax",@progbits
	.align	128
        .global         _Z23break_recovergence_testv
        .type           _Z23break_recovergence_testv,@function
        .size           _Z23break_recovergence_testv,(.L_x_3 - _Z23break_recovergence_testv)
        .other          _Z23break_recovergence_testv,@"STO_CUDA_ENTRY STV_DEFAULT"
_Z23break_recovergence_testv:
.text._Z23break_recovergence_testv:
[----:B------:R-:W-:Y:S01]  /*0000*/  LDC R1, c[0x0][0x37c] ;  /* 0x0000df00ff017b82 */ /* 0x000fe20000000800 */
[----:B------:R-:W0:Y:S07]  /*0010*/  S2R R3, SR_TID.X ;  /* 0x0000000000037919 */ /* 0x000e2e0000002100 */
[----:B------:R-:W1:Y:S01]  /*0020*/  S2UR UR5, SR_CgaCtaId ;  /* 0x00000000000579c3 */ /* 0x000e620000008800 */
[----:B------:R-:W-:Y:S01]  /*0030*/  UMOV UR4, 0x400 ;  /* 0x0000040000047882 */ /* 0x000fe20000000000 */
[----:B------:R-:W-:Y:S01]  /*0040*/  BSSY B0, `(.L_x_0) ;  /* 0x0000008000007945 */ /* 0x000fe20003800000 */
[----:B-1----:R-:W-:Y:S01]  /*0050*/  ULEA UR4, UR5, UR4, 0x18 ;  /* 0x0000000405047291 */ /* 0x002fe2000f8ec0ff */
[----:B0-----:R-:W-:-:S13]  /*0060*/  ISETP.NE.AND P0, PT, R3, RZ, PT ;  /* 0x000000ff0300720c */ /* 0x001fda0003f05270 */
[----:B------:R-:W-:Y:S01]  /*0070*/  @!P0 STS [UR4], RZ ;  /* 0x000000ffff008988 */ /* 0x000fe20008000804 */
.L_x_1:
[----:B------:R-:W0:Y:S01]  /*0080*/  LDS R0, [UR4] ;  /* 0x00000004ff007984 */ /* 0x000e220008000800 */
[----:B------:R-:W-:Y:S05]  /*0090*/  YIELD ;  /* 0x0000000000007946 */ /* 0x000fea0003800000 */
[----:B0-----:R-:W-:-:S13]  /*00a0*/  ISETP.NE.AND P0, PT, R0, R3, PT ;  /* 0x000000030000720c */ /* 0x001fda0003f05270 */
[----:B------:R-:W-:Y:S05]  /*00b0*/  @P0 BRA `(.L_x_1) ;  /* 0xfffffffc00f00947 */ /* 0x000fea000383ffff */
[----:B------:R-:W-:Y:S05]  /*00c0*/  BSYNC B0 ;  /* 0x0000000000007941 */ /* 0x000fea0003800000 */
.L_x_0:
[----:B------:R-:W0:Y:S02]  /*00d0*/  LDS R0, [UR4] ;  /* 0x00000004ff007984 */ /* 0x000e240008000800 */
[----:B0-----:R-:W-:-:S05]  /*00e0*/  VIADD R0, R0, 0x1 ;  /* 0x0000000100007836 */ /* 0x001fca0000000000 */
[----:B------:R-:W-:Y:S01]  /*00f0*/  STS [UR4], R0 ;  /* 0x00000000ff007988 */ /* 0x000fe20008000804 */
[----:B------:R-:W-:Y:S05]  /*0100*/  EXIT ;  /* 0x000000000000794d */ /* 0x000fea0003800000 */
.L_x_2:
[----:B------:R-:W-:-:S00]  /*0110*/  BRA `(.L_x_2) ;  /* 0xfffffffc00fc7947 */ /* 0x000fc0000383ffff */
[----:B------:R-:W-:-:S00]  /*0120*/  NOP ;  /* 0x0000000000007918 */ /* 0x000fc00000000000 */
        /* <DEDUP_REMOVED lines=13> */
.L_x_3:


//--------------------- .nv.shared._Z23break_recovergence_testv --------------------------
	.section	.nv.shared._Z23break_recovergence_testv,"aw",@nobits
	.sectionflags	@""
	.align	4
.nv.shared._Z23break_recovergence_testv:
	.zero		1028


//--------------------- .nv.shared.reserved.0     --------------------------
	.section	.nv.shared.reserved.0,"aw",@nobits
	.weak		__nv_reservedSMEM_offset_0_alias
	.size		__nv_reservedSMEM_offset_0_alias, 0, 64
	.other		__nv_reservedSMEM_offset_0_alias,@"STO_CUDA_RESERVED_SHARED STV_DEFAULT"
__nv_reservedSMEM_offset_0_alias:
	.zero		0
	.zero		64


//--------------------- .nv.constant0._Z23break_recovergence_testv --------------------------
	.section	.nv.constant0._Z23break_recovergence_testv,"a",@progbits
	.sectionflags	@""
	.align	4
.nv.constant0._Z23break_recovergence_testv:
	.zero		896


//--------------------- SYMBOLS --------------------------

	.type		.nv.reservedSmem.offset0,@object
	.size		.nv.reservedSmem.offset0,0x4
	.type		.nv.reservedSmem.cap,@object
	.size		.nv.reservedSmem.cap,0x4
